//
// Generated by NVIDIA NVVM Compiler
//
// Compiler Build ID: CL-36424714
// Cuda compilation tools, release 13.0, V13.0.88
// Based on NVVM 20.0.0
//

.version 9.0
.target sm_100
.address_size 64

	// .globl	_Z4sortPiS_ii

.visible .entry _Z4sortPiS_ii(
	.param .u64 .ptr .align 1 _Z4sortPiS_ii_param_0,
	.param .u64 .ptr .align 1 _Z4sortPiS_ii_param_1,
	.param .u32 _Z4sortPiS_ii_param_2,
	.param .u32 _Z4sortPiS_ii_param_3
)
{
	.reg .pred 	%p<85>;
	.reg .b32 	%r<109>;
	.reg .b64 	%rd<17>;

	ld.param.u64 	%rd3, [_Z4sortPiS_ii_param_0];
	ld.param.u64 	%rd2, [_Z4sortPiS_ii_param_1];
	ld.param.u32 	%r31, [_Z4sortPiS_ii_param_3];
	cvta.to.global.u64 	%rd1, %rd3;
	mov.u32 	%r32, %ctaid.x;
	mov.u32 	%r33, %tid.x;
	mul.lo.s32 	%r103, %r31, %r32;
	add.s32 	%r2, %r103, %r33;
	mul.wide.s32 	%rd4, %r2, 4;
	add.s64 	%rd5, %rd1, %rd4;
	ld.global.u32 	%r3, [%rd5];
	setp.lt.s32 	%p1, %r31, 1;
	mov.u32 	%r108, %r103;
	@%p1 bra 	$L__BB0_13;
	add.s32 	%r35, %r103, 1;
	add.s32 	%r36, %r103, %r31;
	max.s32 	%r37, %r36, %r35;
	sub.s32 	%r4, %r37, %r103;
	and.b32  	%r5, %r4, 7;
	sub.s32 	%r38, %r103, %r37;
	setp.gt.u32 	%p2, %r38, -8;
	mov.u32 	%r108, %r103;
	@%p2 bra 	$L__BB0_5;
	add.s32 	%r97, %r103, 3;
	and.b32  	%r39, %r4, -8;
	neg.s32 	%r96, %r39;
	mov.u32 	%r108, %r103;
$L__BB0_3:
	.pragma "nounroll";
	add.s32 	%r40, %r97, -3;
	mul.wide.u32 	%rd6, %r40, 4;
	add.s64 	%rd7, %rd1, %rd6;
	ld.global.u32 	%r41, [%rd7];
	setp.lt.s32 	%p3, %r3, %r41;
	setp.eq.s32 	%p4, %r3, %r41;
	setp.lt.s32 	%p5, %r40, %r2;
	and.pred  	%p6, %p5, %p4;
	or.pred  	%p7, %p3, %p6;
	selp.u32 	%r42, 1, 0, %p7;
	add.s32 	%r43, %r108, %r42;
	add.s32 	%r44, %r97, -2;
	ld.global.u32 	%r45, [%rd7+4];
	setp.lt.s32 	%p8, %r3, %r45;
	setp.eq.s32 	%p9, %r3, %r45;
	setp.lt.s32 	%p10, %r44, %r2;
	and.pred  	%p11, %p10, %p9;
	or.pred  	%p12, %p8, %p11;
	selp.u32 	%r46, 1, 0, %p12;
	add.s32 	%r47, %r43, %r46;
	add.s32 	%r48, %r97, -1;
	ld.global.u32 	%r49, [%rd7+8];
	setp.lt.s32 	%p13, %r3, %r49;
	setp.eq.s32 	%p14, %r3, %r49;
	setp.lt.s32 	%p15, %r48, %r2;
	and.pred  	%p16, %p15, %p14;
	or.pred  	%p17, %p13, %p16;
	selp.u32 	%r50, 1, 0, %p17;
	add.s32 	%r51, %r47, %r50;
	add.s32 	%r52, %r97, 4;
	ld.global.u32 	%r53, [%rd7+12];
	setp.lt.s32 	%p18, %r3, %r53;
	setp.eq.s32 	%p19, %r3, %r53;
	setp.lt.s32 	%p20, %r97, %r2;
	and.pred  	%p21, %p20, %p19;
	or.pred  	%p22, %p18, %p21;
	selp.u32 	%r54, 1, 0, %p22;
	add.s32 	%r55, %r51, %r54;
	add.s32 	%r56, %r97, 1;
	ld.global.u32 	%r57, [%rd7+16];
	setp.lt.s32 	%p23, %r3, %r57;
	setp.eq.s32 	%p24, %r3, %r57;
	setp.lt.s32 	%p25, %r56, %r2;
	and.pred  	%p26, %p25, %p24;
	or.pred  	%p27, %p23, %p26;
	selp.u32 	%r58, 1, 0, %p27;
	add.s32 	%r59, %r55, %r58;
	add.s32 	%r60, %r97, 2;
	ld.global.u32 	%r61, [%rd7+20];
	setp.lt.s32 	%p28, %r3, %r61;
	setp.eq.s32 	%p29, %r3, %r61;
	setp.lt.s32 	%p30, %r60, %r2;
	and.pred  	%p31, %p30, %p29;
	or.pred  	%p32, %p28, %p31;
	selp.u32 	%r62, 1, 0, %p32;
	add.s32 	%r63, %r59, %r62;
	add.s32 	%r64, %r97, 3;
	ld.global.u32 	%r65, [%rd7+24];
	setp.lt.s32 	%p33, %r3, %r65;
	setp.eq.s32 	%p34, %r3, %r65;
	setp.lt.s32 	%p35, %r64, %r2;
	and.pred  	%p36, %p35, %p34;
	or.pred  	%p37, %p33, %p36;
	selp.u32 	%r66, 1, 0, %p37;
	add.s32 	%r67, %r63, %r66;
	ld.global.u32 	%r68, [%rd7+28];
	setp.lt.s32 	%p38, %r3, %r68;
	setp.eq.s32 	%p39, %r3, %r68;
	setp.lt.s32 	%p40, %r52, %r2;
	and.pred  	%p41, %p40, %p39;
	or.pred  	%p42, %p38, %p41;
	selp.u32 	%r69, 1, 0, %p42;
	add.s32 	%r108, %r67, %r69;
	add.s32 	%r97, %r97, 8;
	add.s32 	%r96, %r96, 8;
	setp.ne.s32 	%p43, %r96, 0;
	@%p43 bra 	$L__BB0_3;
	add.s32 	%r103, %r97, -3;
$L__BB0_5:
	setp.eq.s32 	%p44, %r5, 0;
	@%p44 bra 	$L__BB0_13;
	and.b32  	%r18, %r4, 3;
	setp.lt.u32 	%p45, %r5, 4;
	@%p45 bra 	$L__BB0_8;
	mul.wide.u32 	%rd8, %r103, 4;
	add.s64 	%rd9, %rd1, %rd8;
	ld.global.u32 	%r71, [%rd9];
	setp.lt.s32 	%p46, %r3, %r71;
	setp.eq.s32 	%p47, %r3, %r71;
	setp.lt.s32 	%p48, %r103, %r2;
	and.pred  	%p49, %p48, %p47;
	or.pred  	%p50, %p46, %p49;
	selp.u32 	%r72, 1, 0, %p50;
	add.s32 	%r73, %r108, %r72;
	add.s32 	%r74, %r103, 1;
	ld.global.u32 	%r75, [%rd9+4];
	setp.lt.s32 	%p51, %r3, %r75;
	setp.eq.s32 	%p52, %r3, %r75;
	setp.lt.s32 	%p53, %r74, %r2;
	and.pred  	%p54, %p53, %p52;
	or.pred  	%p55, %p51, %p54;
	selp.u32 	%r76, 1, 0, %p55;
	add.s32 	%r77, %r73, %r76;
	add.s32 	%r78, %r103, 2;
	ld.global.u32 	%r79, [%rd9+8];
	setp.lt.s32 	%p56, %r3, %r79;
	setp.eq.s32 	%p57, %r3, %r79;
	setp.lt.s32 	%p58, %r78, %r2;
	and.pred  	%p59, %p58, %p57;
	or.pred  	%p60, %p56, %p59;
	selp.u32 	%r80, 1, 0, %p60;
	add.s32 	%r81, %r77, %r80;
	add.s32 	%r82, %r103, 3;
	ld.global.u32 	%r83, [%rd9+12];
	setp.lt.s32 	%p61, %r3, %r83;
	setp.eq.s32 	%p62, %r3, %r83;
	setp.lt.s32 	%p63, %r82, %r2;
	and.pred  	%p64, %p63, %p62;
	or.pred  	%p65, %p61, %p64;
	selp.u32 	%r84, 1, 0, %p65;
	add.s32 	%r108, %r81, %r84;
	add.s32 	%r103, %r103, 4;
$L__BB0_8:
	setp.eq.s32 	%p66, %r18, 0;
	@%p66 bra 	$L__BB0_13;
	setp.eq.s32 	%p67, %r18, 1;
	@%p67 bra 	$L__BB0_11;
	mul.wide.u32 	%rd10, %r103, 4;
	add.s64 	%rd11, %rd1, %rd10;
	ld.global.u32 	%r86, [%rd11];
	setp.lt.s32 	%p68, %r3, %r86;
	setp.eq.s32 	%p69, %r3, %r86;
	setp.lt.s32 	%p70, %r103, %r2;
	and.pred  	%p71, %p70, %p69;
	or.pred  	%p72, %p68, %p71;
	selp.u32 	%r87, 1, 0, %p72;
	add.s32 	%r88, %r108, %r87;
	add.s32 	%r89, %r103, 1;
	ld.global.u32 	%r90, [%rd11+4];
	setp.lt.s32 	%p73, %r3, %r90;
	setp.eq.s32 	%p74, %r3, %r90;
	setp.lt.s32 	%p75, %r89, %r2;
	and.pred  	%p76, %p75, %p74;
	or.pred  	%p77, %p73, %p76;
	selp.u32 	%r91, 1, 0, %p77;
	add.s32 	%r108, %r88, %r91;
	add.s32 	%r103, %r103, 2;
$L__BB0_11:
	and.b32  	%r92, %r4, 1;
	setp.eq.b32 	%p78, %r92, 1;
	not.pred 	%p79, %p78;
	@%p79 bra 	$L__BB0_13;
	mul.wide.u32 	%rd12, %r103, 4;
	add.s64 	%rd13, %rd1, %rd12;
	ld.global.u32 	%r93, [%rd13];
	setp.lt.s32 	%p80, %r3, %r93;
	setp.eq.s32 	%p81, %r3, %r93;
	setp.lt.s32 	%p82, %r103, %r2;
	and.pred  	%p83, %p82, %p81;
	or.pred  	%p84, %p80, %p83;
	selp.u32 	%r95, 1, 0, %p84;
	add.s32 	%r108, %r108, %r95;
$L__BB0_13:
	cvta.to.global.u64 	%rd14, %rd2;
	mul.wide.s32 	%rd15, %r108, 4;
	add.s64 	%rd16, %rd14, %rd15;
	st.global.u32 	[%rd16], %r3;
	ret;

}


// ===== COMPILED SASS (sm_100) =====

	.target	sm_100

	.elftype	@"ET_EXEC"


//--------------------- .note.nv.tkinfo           --------------------------
	.section	.note.nv.tkinfo,"",@"SHT_NOTE"
	.sectionflags	@"SHF_NOTE_NV_TKINFO"
	.tkinfo
        /*0018*/ 	.word	0x00000002
        /*0030*/ 	.string	""
        /*0030*/ 	.string	"ptxas"
        /*0030*/ 	.string	"Cuda compilation tools, release 13.0, V13.0.88"
        /*0030*/ 	.string	"Build cuda_13.0.r13.0/compiler.36424714_0"
        /*0030*/ 	.string	"-arch sm_100 -m 64 "



//--------------------- .note.nv.cuinfo           --------------------------
	.section	.note.nv.cuinfo,"",@"SHT_NOTE"
	.sectionflags	@"SHF_NOTE_NV_CUINFO"
        /*0018*/ 	.short	0x0002
        /*001a*/ 	.short	0x0064
        /*001c*/ 	.short	0x0082
	.zero		2


//--------------------- .nv.info                  --------------------------
	.section	.nv.info,"",@"SHT_CUDA_INFO"
	.align	4


	//----- nvinfo : EIATTR_REGCOUNT
	.align		4
        /*0000*/ 	.byte	0x04, 0x2f
        /*0002*/ 	.short	(.L_1 - .L_0)
	.align		4
.L_0:
        /*0004*/ 	.word	index@(_Z4sortPiS_ii)
        /*0008*/ 	.word	0x0000001c


	//----- nvinfo : EIATTR_FRAME_SIZE
	.align		4
.L_1:
        /*000c*/ 	.byte	0x04, 0x11
        /*000e*/ 	.short	(.L_3 - .L_2)
	.align		4
.L_2:
        /*0010*/ 	.word	index@(_Z4sortPiS_ii)
        /*0014*/ 	.word	0x00000000


	//----- nvinfo : EIATTR_MIN_STACK_SIZE
	.align		4
.L_3:
        /*0018*/ 	.byte	0x04, 0x12
        /*001a*/ 	.short	(.L_5 - .L_4)
	.align		4
.L_4:
        /*001c*/ 	.word	index@(_Z4sortPiS_ii)
        /*0020*/ 	.word	0x00000000
.L_5:


//--------------------- .nv.compat                --------------------------
	.section	.nv.compat,"",@"SHT_CUDA_COMPAT_INFO"
	.align	4
        /*0000*/ 	.byte	0x02, 0x09, 0x00, 0x00, 0x02, 0x02, 0x01, 0x00, 0x02, 0x05, 0x05, 0x00, 0x03, 0x07, 0x01, 0x01
        /*0010*/ 	.byte	0x02, 0x03, 0x00, 0x00, 0x02, 0x06, 0x01, 0x00, 0x04, 0x0b, 0x08, 0x00, 0x09, 0x00, 0x00, 0x00
        /*0020*/ 	.byte	0x00, 0x00, 0x00, 0x00


//--------------------- .nv.info._Z4sortPiS_ii    --------------------------
	.section	.nv.info._Z4sortPiS_ii,"",@"SHT_CUDA_INFO"
	.sectionflags	@""
	.align	4


	//----- nvinfo : EIATTR_CUDA_API_VERSION
	.align		4
        /*0000*/ 	.byte	0x04, 0x37
        /*0002*/ 	.short	(.L_7 - .L_6)
.L_6:
        /*0004*/ 	.word	0x00000082


	//----- nvinfo : EIATTR_KPARAM_INFO
	.align		4
.L_7:
        /*0008*/ 	.byte	0x04, 0x17
        /*000a*/ 	.short	(.L_9 - .L_8)
.L_8:
        /*000c*/ 	.word	0x00000000
        /*0010*/ 	.short	0x0003
        /*0012*/ 	.short	0x0014
        /*0014*/ 	.byte	0x00, 0xf0, 0x11, 0x00


	//----- nvinfo : EIATTR_KPARAM_INFO
	.align		4
.L_9:
        /*0018*/ 	.byte	0x04, 0x17
        /*001a*/ 	.short	(.L_11 - .L_10)
.L_10:
        /*001c*/ 	.word	0x00000000
        /*0020*/ 	.short	0x0002
        /*0022*/ 	.short	0x0010
        /*0024*/ 	.byte	0x00, 0xf0, 0x11, 0x00


	//----- nvinfo : EIATTR_KPARAM_INFO
	.align		4
.L_11:
        /*0028*/ 	.byte	0x04, 0x17
        /*002a*/ 	.short	(.L_13 - .L_12)
.L_12:
        /*002c*/ 	.word	0x00000000
        /*0030*/ 	.short	0x0001
        /*0032*/ 	.short	0x0008
        /*0034*/ 	.byte	0x00, 0xf5, 0x21, 0x00


	//----- nvinfo : EIATTR_KPARAM_INFO
	.align		4
.L_13:
        /*0038*/ 	.byte	0x04, 0x17
        /*003a*/ 	.short	(.L_15 - .L_14)
.L_14:
        /*003c*/ 	.word	0x00000000
        /*0040*/ 	.short	0x0000
        /*0042*/ 	.short	0x0000
        /*0044*/ 	.byte	0x00, 0xf5, 0x21, 0x00


	//----- nvinfo : EIATTR_SPARSE_MMA_MASK
	.align		4
.L_15:
        /*0048*/ 	.byte	0x03, 0x50
        /*004a*/ 	.short	0x0000


	//----- nvinfo : EIATTR_MAXREG_COUNT
	.align		4
        /*004c*/ 	.byte	0x03, 0x1b
        /*004e*/ 	.short	0x00ff


	//----- nvinfo : EIATTR_MERCURY_ISA_VERSION
	.align		4
        /*0050*/ 	.byte	0x03, 0x5f
        /*0052*/ 	.short	0x0101


	//----- nvinfo : EIATTR_VRC_CTA_INIT_COUNT
	.align		4
        /*0054*/ 	.byte	0x02, 0x4a
	.zero		1
	.zero		1


	//----- nvinfo : EIATTR_EXIT_INSTR_OFFSETS
	.align		4
        /*0058*/ 	.byte	0x04, 0x1c
        /*005a*/ 	.short	(.L_17 - .L_16)


	//   ....[0]....
.L_16:
        /*005c*/ 	.word	0x000009f0


	//----- nvinfo : EIATTR_CBANK_PARAM_SIZE
	.align		4
.L_17:
        /*0060*/ 	.byte	0x03, 0x19
        /*0062*/ 	.short	0x0018


	//----- nvinfo : EIATTR_PARAM_CBANK
	.align		4
        /*0064*/ 	.byte	0x04, 0x0a
        /*0066*/ 	.short	(.L_19 - .L_18)
	.align		4
.L_18:
        /*0068*/ 	.word	index@(.nv.constant0._Z4sortPiS_ii)
        /*006c*/ 	.short	0x0380
        /*006e*/ 	.short	0x0018


	//----- nvinfo : EIATTR_SW_WAR
	.align		4
.L_19:
        /*0070*/ 	.byte	0x04, 0x36
        /*0072*/ 	.short	(.L_21 - .L_20)
.L_20:
        /*0074*/ 	.word	0x00000008
.L_21:


//--------------------- .nv.callgraph             --------------------------
	.section	.nv.callgraph,"",@"SHT_CUDA_CALLGRAPH"
	.align	4
	.sectionentsize	8
	.align		4
        /*0000*/ 	.word	0x00000000
	.align		4
        /*0004*/ 	.word	0xffffffff
	.align		4
        /*0008*/ 	.word	0x00000000
	.align		4
        /*000c*/ 	.word	0xfffffffe
	.align		4
        /*0010*/ 	.word	0x00000000
	.align		4
        /*0014*/ 	.word	0xfffffffd
	.align		4
        /*0018*/ 	.word	0x00000000
	.align		4
        /*001c*/ 	.word	0xfffffffc


//--------------------- .text._Z4sortPiS_ii       --------------------------
	.section	.text._Z4sortPiS_ii,"ax",@progbits
	.align	128
        .global         _Z4sortPiS_ii
        .type           _Z4sortPiS_ii,@function
        .size           _Z4sortPiS_ii,(.L_x_5 - _Z4sortPiS_ii)
        .other          _Z4sortPiS_ii,@"STO_CUDA_ENTRY STV_DEFAULT"
_Z4sortPiS_ii:
.text._Z4sortPiS_ii:
[----:B------:R-:W-:Y:S01]  /*0000*/  LDC R1, c[0x0][0x37c] ;  /* 0x0000df00ff017b82 */ /* 0x000fe20000000800 */
[----:B------:R-:W0:Y:S07]  /*0010*/  S2R R5, SR_TID.X ;  /* 0x0000000000057919 */ /* 0x000e2e0000002100 */
[----:B------:R-:W1:Y:S01]  /*0020*/  S2UR UR4, SR_CTAID.X ;  /* 0x00000000000479c3 */ /* 0x000e620000002500 */
[----:B------:R-:W1:Y:S01]  /*0030*/  LDCU UR5, c[0x0][0x394] ;  /* 0x00007280ff0577ac */ /* 0x000e620008000800 */
[----:B------:R-:W2:Y:S06]  /*0040*/  LDCU.64 UR6, c[0x0][0x358] ;  /* 0x00006b00ff0677ac */ /* 0x000eac0008000a00 */
[----:B------:R-:W3:Y:S01]  /*0050*/  LDC.64 R2, c[0x0][0x380] ;  /* 0x0000e000ff027b82 */ /* 0x000ee20000000a00 */
[----:B-1----:R-:W-:-:S06]  /*0060*/  UIMAD UR4, UR4, UR5, URZ ;  /* 0x00000005040472a4 */ /* 0x002fcc000f8e02ff */
[----:B0-----:R-:W-:-:S04]  /*0070*/  VIADD R5, R5, UR4 ;  /* 0x0000000405057c36 */ /* 0x001fc80008000000 */
[----:B---3--:R-:W-:-:S05]  /*0080*/  IMAD.WIDE R6, R5, 0x4, R2 ;  /* 0x0000000405067825 */ /* 0x008fca00078e0202 */
[----:B--2---:R0:W5:Y:S01]  /*0090*/  LDG.E R0, desc[UR6][R6.64] ;  /* 0x0000000606007981 */ /* 0x004162000c1e1900 */
[----:B------:R-:W-:Y:S01]  /*00a0*/  UISETP.GE.AND UP0, UPT, UR5, 0x1, UPT ;  /* 0x000000010500788c */ /* 0x000fe2000bf06270 */
[----:B------:R-:W-:-:S08]  /*00b0*/  IMAD.U32 R4, RZ, RZ, UR4 ;  /* 0x00000004ff047e24 */ /* 0x000fd0000f8e00ff */
[----:B0-----:R-:W-:Y:S05]  /*00c0*/  BRA.U !UP0, `(.L_x_0) ;  /* 0x00000009083c7547 */ /* 0x001fea000b800000 */
[----:B------:R-:W-:-:S04]  /*00d0*/  IMAD.U32 R6, RZ, RZ, UR4 ;  /* 0x00000004ff067e24 */ /* 0x000fc8000f8e00ff */
[----:B------:R-:W-:-:S05]  /*00e0*/  VIADD R7, R6, 0x1 ;  /* 0x0000000106077836 */ /* 0x000fca0000000000 */
[----:B------:R-:W-:-:S05]  /*00f0*/  VIADDMNMX R7, R6, UR5, R7, !PT ;  /* 0x0000000506077c46 */ /* 0x000fca000f800107 */
[----:B------:R-:W-:Y:S02]  /*0100*/  IMAD.IADD R4, R6, 0x1, -R7 ;  /* 0x0000000106047824 */ /* 0x000fe400078e0a07 */
[----:B------:R-:W-:-:S03]  /*0110*/  IMAD.IADD R8, R7, 0x1, -R6 ;  /* 0x0000000107087824 */ /* 0x000fc600078e0a06 */
[----:B------:R-:W-:Y:S01]  /*0120*/  ISETP.GT.U32.AND P0, PT, R4, -0x8, PT ;  /* 0xfffffff80400780c */ /* 0x000fe20003f04070 */
[----:B------:R-:W-:Y:S01]  /*0130*/  IMAD.MOV.U32 R4, RZ, RZ, R6 ;  /* 0x000000ffff047224 */ /* 0x000fe200078e0006 */
[----:B------:R-:W-:-:S11]  /*0140*/  LOP3.LUT R16, R8, 0x7, RZ, 0xc0, !PT ;  /* 0x0000000708107812 */ /* 0x000fd600078ec0ff */
[----:B------:R-:W-:Y:S05]  /*0150*/  @P0 BRA `(.L_x_1) ;  /* 0x0000000400040947 */ /* 0x000fea0003800000 */
[----:B------:R-:W-:Y:S01]  /*0160*/  LOP3.LUT R9, R8, 0xfffffff8, RZ, 0xc0, !PT ;  /* 0xfffffff808097812 */ /* 0x000fe200078ec0ff */
[----:B------:R-:W-:Y:S02]  /*0170*/  VIADD R10, R6, 0x3 ;  /* 0x00000003060a7836 */ /* 0x000fe40000000000 */
[----:B------:R-:W-:Y:S02]  /*0180*/  IMAD.MOV.U32 R4, RZ, RZ, R6 ;  /* 0x000000ffff047224 */ /* 0x000fe400078e0006 */
[----:B------:R-:W-:-:S07]  /*0190*/  IMAD.MOV R9, RZ, RZ, -R9 ;  /* 0x000000ffff097224 */ /* 0x000fce00078e0a09 */
.L_x_2:
[----:B------:R-:W-:-:S04]  /*01a0*/  VIADD R12, R10, 0xfffffffd ;  /* 0xfffffffd0a0c7836 */ /* 0x000fc80000000000 */
[----:B------:R-:W-:-:S05]  /*01b0*/  IMAD.WIDE.U32 R6, R12, 0x4, R2 ;  /* 0x000000040c067825 */ /* 0x000fca00078e0002 */
[----:B------:R-:W2:Y:S04]  /*01c0*/  LDG.E R15, desc[UR6][R6.64] ;  /* 0x00000006060f7981 */ /* 0x000ea8000c1e1900 */
[----:B------:R-:W3:Y:S04]  /*01d0*/  LDG.E R17, desc[UR6][R6.64+0x4] ;  /* 0x0000040606117981 */ /* 0x000ee8000c1e1900 */
[----:B------:R-:W4:Y:S04]  /*01e0*/  LDG.E R19, desc[UR6][R6.64+0x8] ;  /* 0x0000080606137981 */ /* 0x000f28000c1e1900 */
[----:B------:R-:W4:Y:S04]  /*01f0*/  LDG.E R21, desc[UR6][R6.64+0xc] ;  /* 0x00000c0606157981 */ /* 0x000f28000c1e1900 */
[----:B------:R-:W4:Y:S04]  /*0200*/  LDG.E R23, desc[UR6][R6.64+0x10] ;  /* 0x0000100606177981 */ /* 0x000f28000c1e1900 */
[----:B------:R-:W4:Y:S04]  /*0210*/  LDG.E R25, desc[UR6][R6.64+0x14] ;  /* 0x0000140606197981 */ /* 0x000f28000c1e1900 */
[----:B------:R-:W4:Y:S04]  /*0220*/  LDG.E R11, desc[UR6][R6.64+0x18] ;  /* 0x00001806060b7981 */ /* 0x000f28000c1e1900 */
[----:B------:R0:W4:Y:S01]  /*0230*/  LDG.E R13, desc[UR6][R6.64+0x1c] ;  /* 0x00001c06060d7981 */ /* 0x000122000c1e1900 */
[----:B------:R-:W-:-:S02]  /*0240*/  VIADD R14, R10, 0xffffffff ;  /* 0xffffffff0a0e7836 */ /* 0x000fc40000000000 */
[----:B------:R-:W-:Y:S01]  /*0250*/  VIADD R9, R9, 0x8 ;  /* 0x0000000809097836 */ /* 0x000fe20000000000 */
[----:B--2--5:R-:W-:-:S04]  /*0260*/  ISETP.NE.AND P0, PT, R0, R15, PT ;  /* 0x0000000f0000720c */ /* 0x024fc80003f05270 */
[----:B------:R-:W-:Y:S01]  /*0270*/  ISETP.LT.AND P0, PT, R12, R5, !P0 ;  /* 0x000000050c00720c */ /* 0x000fe20004701270 */
[----:B------:R-:W-:Y:S01]  /*0280*/  VIADD R12, R10, 0xfffffffe ;  /* 0xfffffffe0a0c7836 */ /* 0x000fe20000000000 */
[C---:B---3--:R-:W-:Y:S02]  /*0290*/  ISETP.NE.AND P1, PT, R0.reuse, R17, PT ;  /* 0x000000110000720c */ /* 0x048fe40003f25270 */
[----:B------:R-:W-:Y:S02]  /*02a0*/  ISETP.LT.OR P0, PT, R0, R15, P0 ;  /* 0x0000000f0000720c */ /* 0x000fe40000701670 */
[----:B------:R-:W-:Y:S01]  /*02b0*/  ISETP.LT.AND P1, PT, R12, R5, !P1 ;  /* 0x000000050c00720c */ /* 0x000fe20004f21270 */
[----:B------:R-:W-:Y:S01]  /*02c0*/  VIADD R12, R4, 0x1 ;  /* 0x00000001040c7836 */ /* 0x000fe20000000000 */
[C---:B----4-:R-:W-:Y:S02]  /*02d0*/  ISETP.NE.AND P2, PT, R0.reuse, R19, PT ;  /* 0x000000130000720c */ /* 0x050fe40003f45270 */
[----:B------:R-:W-:-:S02]  /*02e0*/  ISETP.LT.OR P1, PT, R0, R17, P1 ;  /* 0x000000110000720c */ /* 0x000fc40000f21670 */
[----:B------:R-:W-:Y:S02]  /*02f0*/  ISETP.LT.AND P2, PT, R14, R5, !P2 ;  /* 0x000000050e00720c */ /* 0x000fe40005741270 */
[----:B------:R-:W-:-:S03]  /*0300*/  ISETP.NE.AND P3, PT, R0, R23, PT ;  /* 0x000000170000720c */ /* 0x000fc60003f65270 */
[----:B------:R-:W-:Y:S01]  /*0310*/  @!P0 IMAD.MOV R12, RZ, RZ, R4 ;  /* 0x000000ffff0c8224 */ /* 0x000fe200078e0204 */
[----:B------:R-:W-:Y:S01]  /*0320*/  ISETP.LT.OR P0, PT, R0, R19, P2 ;  /* 0x000000130000720c */ /* 0x000fe20001701670 */
[----:B------:R-:W-:Y:S01]  /*0330*/  VIADD R4, R10, 0x1 ;  /* 0x000000010a047836 */ /* 0x000fe20000000000 */
[----:B------:R-:W-:Y:S01]  /*0340*/  ISETP.NE.AND P2, PT, R0, R21, PT ;  /* 0x000000150000720c */ /* 0x000fe20003f45270 */
[----:B0-----:R-:W-:Y:S02]  /*0350*/  VIADD R6, R12, 0x1 ;  /* 0x000000010c067836 */ /* 0x001fe40000000000 */
[----:B------:R-:W-:Y:S01]  /*0360*/  @!P1 IMAD.MOV R6, RZ, RZ, R12 ;  /* 0x000000ffff069224 */ /* 0x000fe200078e020c */
[----:B------:R-:W-:-:S03]  /*0370*/  ISETP.LT.AND P2, PT, R10, R5, !P2 ;  /* 0x000000050a00720c */ /* 0x000fc60005741270 */
[----:B------:R-:W-:Y:S01]  /*0380*/  VIADD R7, R6, 0x1 ;  /* 0x0000000106077836 */ /* 0x000fe20000000000 */
[----:B------:R-:W-:Y:S02]  /*0390*/  ISETP.LT.OR P1, PT, R0, R21, P2 ;  /* 0x000000150000720c */ /* 0x000fe40001721670 */
[----:B------:R-:W-:Y:S01]  /*03a0*/  ISETP.LT.AND P2, PT, R4, R5, !P3 ;  /* 0x000000050400720c */ /* 0x000fe20005f41270 */
[----:B------:R-:W-:Y:S02]  /*03b0*/  @!P0 IMAD.MOV R7, RZ, RZ, R6 ;  /* 0x000000ffff078224 */ /* 0x000fe400078e0206 */
[----:B------:R-:W-:Y:S01]  /*03c0*/  VIADD R4, R10, 0x2 ;  /* 0x000000020a047836 */ /* 0x000fe20000000000 */
[C---:B------:R-:W-:Y:S01]  /*03d0*/  ISETP.LT.OR P0, PT, R0.reuse, R23, P2 ;  /* 0x000000170000720c */ /* 0x040fe20001701670 */
[----:B------:R-:W-:Y:S01]  /*03e0*/  VIADD R6, R7, 0x1 ;  /* 0x0000000107067836 */ /* 0x000fe20000000000 */
[----:B------:R-:W-:-:S05]  /*03f0*/  ISETP.NE.AND P2, PT, R0, R25, PT ;  /* 0x000000190000720c */ /* 0x000fca0003f45270 */
[----:B------:R-:W-:Y:S01]  /*0400*/  @!P1 IMAD.MOV R6, RZ, RZ, R7 ;  /* 0x000000ffff069224 */ /* 0x000fe200078e0207 */
[----:B------:R-:W-:Y:S01]  /*0410*/  ISETP.LT.AND P1, PT, R4, R5, !P2 ;  /* 0x000000050400720c */ /* 0x000fe20005721270 */
[----:B------:R-:W-:Y:S01]  /*0420*/  VIADD R4, R10, 0x3 ;  /* 0x000000030a047836 */ /* 0x000fe20000000000 */
[----:B------:R-:W-:Y:S01]  /*0430*/  ISETP.NE.AND P2, PT, R0, R11, PT ;  /* 0x0000000b0000720c */ /* 0x000fe20003f45270 */
[----:B------:R-:W-:Y:S01]  /*0440*/  VIADD R7, R6, 0x1 ;  /* 0x0000000106077836 */ /* 0x000fe20000000000 */
[----:B------:R-:W-:Y:S01]  /*0450*/  ISETP.LT.OR P1, PT, R0, R25, P1 ;  /* 0x000000190000720c */ /* 0x000fe20000f21670 */
[----:B------:R-:W-:Y:S01]  /*0460*/  @!P0 IMAD.MOV R7, RZ, RZ, R6 ;  /* 0x000000ffff078224 */ /* 0x000fe200078e0206 */
[----:B------:R-:W-:Y:S01]  /*0470*/  ISETP.LT.AND P2, PT, R4, R5, !P2 ;  /* 0x000000050400720c */ /* 0x000fe20005741270 */
[----:B------:R-:W-:Y:S01]  /*0480*/  VIADD R4, R10, 0x4 ;  /* 0x000000040a047836 */ /* 0x000fe20000000000 */
[C---:B------:R-:W-:Y:S01]  /*0490*/  ISETP.NE.AND P0, PT, R0.reuse, R13, PT ;  /* 0x0000000d0000720c */ /* 0x040fe20003f05270 */
[----:B------:R-:W-:Y:S01]  /*04a0*/  VIADD R6, R7, 0x1 ;  /* 0x0000000107067836 */ /* 0x000fe20000000000 */
[----:B------:R-:W-:Y:S01]  /*04b0*/  ISETP.LT.OR P2, PT, R0, R11, P2 ;  /* 0x0000000b0000720c */ /* 0x000fe20001741670 */
[----:B------:R-:W-:Y:S01]  /*04c0*/  VIADD R10, R10, 0x8 ;  /* 0x000000080a0a7836 */ /* 0x000fe20000000000 */
[----:B------:R-:W-:-:S04]  /*04d0*/  ISETP.LT.AND P0, PT, R4, R5, !P0 ;  /* 0x000000050400720c */ /* 0x000fc80004701270 */
[----:B------:R-:W-:Y:S01]  /*04e0*/  ISETP.LT.OR P0, PT, R0, R13, P0 ;  /* 0x0000000d0000720c */ /* 0x000fe20000701670 */
[----:B------:R-:W-:Y:S01]  /*04f0*/  @!P1 IMAD.MOV R6, RZ, RZ, R7 ;  /* 0x000000ffff069224 */ /* 0x000fe200078e0207 */
[----:B------:R-:W-:-:S04]  /*0500*/  ISETP.NE.AND P1, PT, R9, RZ, PT ;  /* 0x000000ff0900720c */ /* 0x000fc80003f25270 */
[----:B------:R-:W-:Y:S01]  /*0510*/  IADD3 R7, PT, PT, R6, 0x1, RZ ;  /* 0x0000000106077810 */ /* 0x000fe20007ffe0ff */
[----:B------:R-:W-:-:S04]  /*0520*/  @!P2 IMAD.MOV R7, RZ, RZ, R6 ;  /* 0x000000ffff07a224 */ /* 0x000fc800078e0206 */
[----:B------:R-:W-:Y:S02]  /*0530*/  VIADD R4, R7, 0x1 ;  /* 0x0000000107047836 */ /* 0x000fe40000000000 */
[----:B------:R-:W-:Y:S02]  /*0540*/  @!P0 IMAD.MOV R4, RZ, RZ, R7 ;  /* 0x000000ffff048224 */ /* 0x000fe400078e0207 */
[----:B------:R-:W-:Y:S05]  /*0550*/  @P1 BRA `(.L_x_2) ;  /* 0xfffffffc00101947 */ /* 0x000fea000383ffff */
[----:B------:R-:W-:-:S07]  /*0560*/  VIADD R6, R10, 0xfffffffd ;  /* 0xfffffffd0a067836 */ /* 0x000fce0000000000 */
.L_x_1:
[----:B------:R-:W-:-:S13]  /*0570*/  ISETP.NE.AND P0, PT, R16, RZ, PT ;  /* 0x000000ff1000720c */ /* 0x000fda0003f05270 */
[----:B------:R-:W-:Y:S05]  /*0580*/  @!P0 BRA `(.L_x_0) ;  /* 0x00000004000c8947 */ /* 0x000fea0003800000 */
[----:B------:R-:W-:Y:S02]  /*0590*/  ISETP.GE.U32.AND P0, PT, R16, 0x4, PT ;  /* 0x000000041000780c */ /* 0x000fe40003f06070 */
[----:B------:R-:W-:-:S04]  /*05a0*/  LOP3.LUT R14, R8, 0x3, RZ, 0xc0, !PT ;  /* 0x00000003080e7812 */ /* 0x000fc800078ec0ff */
[----:B------:R-:W-:-:S07]  /*05b0*/  ISETP.NE.AND P2, PT, R14, RZ, PT ;  /* 0x000000ff0e00720c */ /* 0x000fce0003f45270 */
[----:B------:R-:W-:Y:S06]  /*05c0*/  @!P0 BRA `(.L_x_3) ;  /* 0x0000000000748947 */ /* 0x000fec0003800000 */
[----:B------:R-:W-:-:S05]  /*05d0*/  IMAD.WIDE.U32 R10, R6, 0x4, R2 ;  /* 0x00000004060a7825 */ /* 0x000fca00078e0002 */
[----:B------:R-:W2:Y:S04]  /*05e0*/  LDG.E R7, desc[UR6][R10.64] ;  /* 0x000000060a077981 */ /* 0x000ea8000c1e1900 */
[----:B------:R-:W3:Y:S04]  /*05f0*/  LDG.E R9, desc[UR6][R10.64+0x4] ;  /* 0x000004060a097981 */ /* 0x000ee8000c1e1900 */
[----:B------:R-:W4:Y:S04]  /*0600*/  LDG.E R13, desc[UR6][R10.64+0x8] ;  /* 0x000008060a0d7981 */ /* 0x000f28000c1e1900 */
[----:B------:R-:W4:Y:S01]  /*0610*/  LDG.E R15, desc[UR6][R10.64+0xc] ;  /* 0x00000c060a0f7981 */ /* 0x000f22000c1e1900 */
[----:B------:R-:W-:Y:S01]  /*0620*/  VIADD R12, R6, 0x1 ;  /* 0x00000001060c7836 */ /* 0x000fe20000000000 */
[----:B--2--5:R-:W-:-:S04]  /*0630*/  ISETP.NE.AND P1, PT, R0, R7, PT ;  /* 0x000000070000720c */ /* 0x024fc80003f25270 */
[----:B------:R-:W-:Y:S02]  /*0640*/  ISETP.LT.AND P1, PT, R6, R5, !P1 ;  /* 0x000000050600720c */ /* 0x000fe40004f21270 */
[C---:B---3--:R-:W-:Y:S02]  /*0650*/  ISETP.NE.AND P0, PT, R0.reuse, R9, PT ;  /* 0x000000090000720c */ /* 0x048fe40003f05270 */
[----:B------:R-:W-:Y:S01]  /*0660*/  ISETP.LT.OR P1, PT, R0, R7, P1 ;  /* 0x000000070000720c */ /* 0x000fe20000f21670 */
[----:B------:R-:W-:Y:S01]  /*0670*/  VIADD R7, R4, 0x1 ;  /* 0x0000000104077836 */ /* 0x000fe20000000000 */
[----:B------:R-:W-:Y:S01]  /*0680*/  ISETP.LT.AND P0, PT, R12, R5, !P0 ;  /* 0x000000050c00720c */ /* 0x000fe20004701270 */
[----:B------:R-:W-:Y:S01]  /*0690*/  VIADD R12, R6, 0x2 ;  /* 0x00000002060c7836 */ /* 0x000fe20000000000 */
[C---:B----4-:R-:W-:Y:S02]  /*06a0*/  ISETP.NE.AND P3, PT, R0.reuse, R13, PT ;  /* 0x0000000d0000720c */ /* 0x050fe40003f65270 */
[----:B------:R-:W-:-:S02]  /*06b0*/  ISETP.LT.OR P0, PT, R0, R9, P0 ;  /* 0x000000090000720c */ /* 0x000fc40000701670 */
[----:B------:R-:W-:-:S05]  /*06c0*/  ISETP.LT.AND P3, PT, R12, R5, !P3 ;  /* 0x000000050c00720c */ /* 0x000fca0005f61270 */
[----:B------:R-:W-:Y:S01]  /*06d0*/  @!P1 IMAD.MOV R7, RZ, RZ, R4 ;  /* 0x000000ffff079224 */ /* 0x000fe200078e0204 */
[----:B------:R-:W-:Y:S01]  /*06e0*/  ISETP.LT.OR P1, PT, R0, R13, P3 ;  /* 0x0000000d0000720c */ /* 0x000fe20001f21670 */
[----:B------:R-:W-:Y:S01]  /*06f0*/  VIADD R4, R6, 0x3 ;  /* 0x0000000306047836 */ /* 0x000fe20000000000 */
[----:B------:R-:W-:Y:S01]  /*0700*/  ISETP.NE.AND P3, PT, R0, R15, PT ;  /* 0x0000000f0000720c */ /* 0x000fe20003f65270 */
[----:B------:R-:W-:Y:S02]  /*0710*/  VIADD R9, R7, 0x1 ;  /* 0x0000000107097836 */ /* 0x000fe40000000000 */
[----:B------:R-:W-:Y:S01]  /*0720*/  @!P0 IMAD.MOV R9, RZ, RZ, R7 ;  /* 0x000000ffff098224 */ /* 0x000fe200078e0207 */
[----:B------:R-:W-:Y:S01]  /*0730*/  ISETP.LT.AND P3, PT, R4, R5, !P3 ;  /* 0x000000050400720c */ /* 0x000fe20005f61270 */
[----:B------:R-:W-:Y:S02]  /*0740*/  VIADD R6, R6, 0x4 ;  /* 0x0000000406067836 */ /* 0x000fe40000000000 */
[----:B------:R-:W-:Y:S01]  /*0750*/  VIADD R7, R9, 0x1 ;  /* 0x0000000109077836 */ /* 0x000fe20000000000 */
[----:B------:R-:W-:-:S03]  /*0760*/  ISETP.LT.OR P3, PT, R0, R15, P3 ;  /* 0x0000000f0000720c */ /* 0x000fc60001f61670 */
[----:B------:R-:W-:-:S05]  /*0770*/  @!P1 IADD3 R7, PT, PT, R9, RZ, RZ ;  /* 0x000000ff09079210 */ /* 0x000fca0007ffe0ff */
[----:B------:R-:W-:-:S05]  /*0780*/  VIADD R4, R7, 0x1 ;  /* 0x0000000107047836 */ /* 0x000fca0000000000 */
[----:B------:R-:W-:-:S07]  /*0790*/  @!P3 IMAD.MOV R4, RZ, RZ, R7 ;  /* 0x000000ffff04b224 */ /* 0x000fce00078e0207 */
.L_x_3:
[----:B------:R-:W-:Y:S05]  /*07a0*/  @!P2 BRA `(.L_x_0) ;  /* 0x000000000084a947 */ /* 0x000fea0003800000 */
[----:B------:R-:W-:-:S13]  /*07b0*/  ISETP.NE.AND P3, PT, R14, 0x1, PT ;  /* 0x000000010e00780c */ /* 0x000fda0003f65270 */
[----:B------:R-:W-:-:S05]  /*07c0*/  @P3 IMAD.WIDE.U32 R10, R6, 0x4, R2 ;  /* 0x00000004060a3825 */ /* 0x000fca00078e0002 */
[----:B------:R-:W2:Y:S01]  /*07d0*/  @P3 LDG.E R7, desc[UR6][R10.64] ;  /* 0x000000060a073981 */ /* 0x000ea2000c1e1900 */
[----:B------:R-:W-:-:S03]  /*07e0*/  LOP3.LUT R8, R8, 0x1, RZ, 0xc0, !PT ;  /* 0x0000000108087812 */ /* 0x000fc600078ec0ff */
[----:B------:R-:W3:Y:S01]  /*07f0*/  @P3 LDG.E R9, desc[UR6][R10.64+0x4] ;  /* 0x000004060a093981 */ /* 0x000ee2000c1e1900 */
[----:B------:R-:W-:Y:S01]  /*0800*/  ISETP.NE.U32.AND P2, PT, R8, 0x1, PT ;  /* 0x000000010800780c */ /* 0x000fe20003f45070 */
[----:B------:R-:W-:Y:S01]  /*0810*/  @P3 VIADD R8, R6, 0x1 ;  /* 0x0000000106083836 */ /* 0x000fe20000000000 */
[----:B--2--5:R-:W-:-:S04]  /*0820*/  @P3 ISETP.NE.AND P0, PT, R0, R7, PT ;  /* 0x000000070000320c */ /* 0x024fc80003f05270 */
[C---:B------:R-:W-:Y:S01]  /*0830*/  @P3 ISETP.LT.AND P0, PT, R6.reuse, R5, !P0 ;  /* 0x000000050600320c */ /* 0x040fe20004701270 */
[----:B------:R-:W-:-:S06]  /*0840*/  @P3 VIADD R6, R6, 0x2 ;  /* 0x0000000206063836 */ /* 0x000fcc0000000000 */
[----:B------:R-:W-:-:S06]  /*0850*/  @!P2 IMAD.WIDE.U32 R2, R6, 0x4, R2 ;  /* 0x000000040602a825 */ /* 0x000fcc00078e0002 */
[----:B------:R0:W2:Y:S01]  /*0860*/  @!P2 LDG.E R3, desc[UR6][R2.64] ;  /* 0x000000060203a981 */ /* 0x0000a2000c1e1900 */
[C---:B------:R-:W-:Y:S02]  /*0870*/  @P3 ISETP.LT.OR P0, PT, R0.reuse, R7, P0 ;  /* 0x000000070000320c */ /* 0x040fe40000701670 */
[----:B---3--:R-:W-:Y:S02]  /*0880*/  @P3 ISETP.NE.AND P4, PT, R0, R9, PT ;  /* 0x000000090000320c */ /* 0x008fe40003f85270 */
[----:B------:R-:W-:Y:S02]  /*0890*/  PLOP3.LUT P1, PT, PT, PT, PT, 0x80, 0x8 ;  /* 0x000000000008781c */ /* 0x000fe40003f2f070 */
[----:B------:R-:W-:Y:S02]  /*08a0*/  @P3 PLOP3.LUT P1, PT, P0, PT, PT, 0x80, 0x8 ;  /* 0x000000000008381c */ /* 0x000fe4000072f070 */
[----:B------:R-:W-:-:S04]  /*08b0*/  @P3 ISETP.LT.AND P4, PT, R8, R5, !P4 ;  /* 0x000000050800320c */ /* 0x000fc80006781270 */
[----:B------:R-:W-:Y:S02]  /*08c0*/  @P3 ISETP.LT.OR P4, PT, R0, R9, P4 ;  /* 0x000000090000320c */ /* 0x000fe40002781670 */
[----:B------:R-:W-:Y:S02]  /*08d0*/  PLOP3.LUT P0, PT, PT, PT, PT, 0x80, 0x8 ;  /* 0x000000000008781c */ /* 0x000fe40003f0f070 */
[----:B------:R-:W-:Y:S01]  /*08e0*/  @P3 PLOP3.LUT P0, PT, P4, PT, PT, 0x80, 0x8 ;  /* 0x000000000008381c */ /* 0x000fe2000270f070 */
[----:B------:R-:W-:Y:S02]  /*08f0*/  @P3 VIADD R7, R4, 0x1 ;  /* 0x0000000104073836 */ /* 0x000fe40000000000 */
[----:B------:R-:W-:-:S04]  /*0900*/  @!P1 IMAD.MOV R7, RZ, RZ, R4 ;  /* 0x000000ffff079224 */ /* 0x000fc800078e0204 */
[----:B0-----:R-:W-:-:S06]  /*0910*/  @P3 VIADD R2, R7, 0x1 ;  /* 0x0000000107023836 */ /* 0x001fcc0000000000 */
[----:B------:R-:W-:-:S04]  /*0920*/  @!P0 IMAD.MOV R2, RZ, RZ, R7 ;  /* 0x000000ffff028224 */ /* 0x000fc800078e0207 */
[----:B------:R-:W-:-:S04]  /*0930*/  @P3 IMAD.MOV.U32 R4, RZ, RZ, R2 ;  /* 0x000000ffff043224 */ /* 0x000fc800078e0002 */
[----:B------:R-:W-:Y:S01]  /*0940*/  @!P2 VIADD R2, R4, 0x1 ;  /* 0x000000010402a836 */ /* 0x000fe20000000000 */
[----:B--2---:R-:W-:-:S04]  /*0950*/  @!P2 ISETP.NE.AND P4, PT, R0, R3, PT ;  /* 0x000000030000a20c */ /* 0x004fc80003f85270 */
[----:B------:R-:W-:-:S04]  /*0960*/  @!P2 ISETP.LT.AND P1, PT, R6, R5, !P4 ;  /* 0x000000050600a20c */ /* 0x000fc80006721270 */
[----:B------:R-:W-:Y:S02]  /*0970*/  @!P2 ISETP.LT.OR P4, PT, R0, R3, P1 ;  /* 0x000000030000a20c */ /* 0x000fe40000f81670 */
[----:B------:R-:W-:Y:S02]  /*0980*/  PLOP3.LUT P1, PT, PT, PT, PT, 0x80, 0x8 ;  /* 0x000000000008781c */ /* 0x000fe40003f2f070 */
[----:B------:R-:W-:-:S13]  /*0990*/  @!P2 PLOP3.LUT P1, PT, P4, PT, PT, 0x80, 0x8 ;  /* 0x000000000008a81c */ /* 0x000fda000272f070 */
[----:B------:R-:W-:-:S04]  /*09a0*/  @!P1 IMAD.MOV R2, RZ, RZ, R4 ;  /* 0x000000ffff029224 */ /* 0x000fc800078e0204 */
[----:B------:R-:W-:-:S07]  /*09b0*/  @!P2 IMAD.MOV.U32 R4, RZ, RZ, R2 ;  /* 0x000000ffff04a224 */ /* 0x000fce00078e0002 */
.L_x_0:
[----:B------:R-:W0:Y:S02]  /*09c0*/  LDC.64 R2, c[0x0][0x388] ;  /* 0x0000e200ff027b82 */ /* 0x000e240000000a00 */
[----:B0-----:R-:W-:-:S05]  /*09d0*/  IMAD.WIDE R4, R4, 0x4, R2 ;  /* 0x0000000404047825 */ /* 0x001fca00078e0202 */
[----:B-----5:R-:W-:Y:S01]  /*09e0*/  STG.E desc[UR6][R4.64], R0 ;  /* 0x0000000004007986 */ /* 0x020fe2000c101906 */
[----:B------:R-:W-:Y:S05]  /*09f0*/  EXIT ;  /* 0x000000000000794d */ /* 0x000fea0003800000 */
.L_x_4:
[----:B------:R-:W-:-:S00]  /*0a00*/  BRA `(.L_x_4) ;  /* 0xfffffffc00fc7947 */ /* 0x000fc0000383ffff */
[----:B------:R-:W-:-:S00]  /*0a10*/  NOP ;  /* 0x0000000000007918 */ /* 0x000fc00000000000 */
        /* <DEDUP_REMOVED lines=14> */
.L_x_5:


//--------------------- .nv.shared.reserved.0     --------------------------
	.section	.nv.shared.reserved.0,"aw",@nobits
	.weak		__nv_reservedSMEM_offset_0_alias
	.size		__nv_reservedSMEM_offset_0_alias, 0, 64
	.other		__nv_reservedSMEM_offset_0_alias,@"STO_CUDA_RESERVED_SHARED STV_DEFAULT"
__nv_reservedSMEM_offset_0_alias:
	.zero		0
	.zero		64


//--------------------- .nv.constant0._Z4sortPiS_ii --------------------------
	.section	.nv.constant0._Z4sortPiS_ii,"a",@progbits
	.sectionflags	@""
	.align	4
.nv.constant0._Z4sortPiS_ii:
	.zero		920


//--------------------- SYMBOLS --------------------------

	.type		.nv.reservedSmem.offset0,@object
	.size		.nv.reservedSmem.offset0,0x4
